//
// Generated by NVIDIA NVVM Compiler
//
// Compiler Build ID: CL-36424714
// Cuda compilation tools, release 13.0, V13.0.88
// Based on NVVM 20.0.0
//

.version 9.0
.target sm_100
.address_size 64

	// .globl	_Z9transposePfS_
// _ZZ23shared_memory_transposePfS_E4tile has been demoted
// _ZZ26shared_memory_tr_transposePfS_E4tile has been demoted

.visible .entry _Z9transposePfS_(
	.param .u64 .ptr .align 1 _Z9transposePfS__param_0,
	.param .u64 .ptr .align 1 _Z9transposePfS__param_1
)
{
	.reg .pred 	%p<4>;
	.reg .b32 	%r<19>;
	.reg .b32 	%f<5>;
	.reg .b64 	%rd<15>;

	ld.param.u64 	%rd1, [_Z9transposePfS__param_0];
	ld.param.u64 	%rd2, [_Z9transposePfS__param_1];
	mov.u32 	%r3, %ctaid.x;
	shl.b32 	%r4, %r3, 5;
	mov.u32 	%r5, %tid.x;
	add.s32 	%r1, %r4, %r5;
	mov.u32 	%r6, %ctaid.y;
	shl.b32 	%r7, %r6, 5;
	mov.u32 	%r8, %tid.y;
	add.s32 	%r9, %r7, %r8;
	setp.gt.s32 	%p1, %r1, 2047;
	setp.gt.u32 	%p2, %r9, 2047;
	or.pred  	%p3, %p1, %p2;
	@%p3 bra 	$L__BB0_2;
	mov.u32 	%r10, %nctaid.x;
	shl.b32 	%r11, %r10, 5;
	cvta.to.global.u64 	%rd3, %rd2;
	cvta.to.global.u64 	%rd4, %rd1;
	mad.lo.s32 	%r12, %r9, %r11, %r1;
	mul.wide.s32 	%rd5, %r12, 4;
	add.s64 	%rd6, %rd3, %rd5;
	ld.global.f32 	%f1, [%rd6];
	mad.lo.s32 	%r13, %r1, %r11, %r9;
	mul.wide.s32 	%rd7, %r13, 4;
	add.s64 	%rd8, %rd4, %rd7;
	st.global.f32 	[%rd8], %f1;
	shl.b32 	%r14, %r10, 8;
	add.s32 	%r15, %r12, %r14;
	mul.wide.s32 	%rd9, %r15, 4;
	add.s64 	%rd10, %rd3, %rd9;
	ld.global.f32 	%f2, [%rd10];
	st.global.f32 	[%rd8+32], %f2;
	shl.b32 	%r16, %r10, 9;
	add.s32 	%r17, %r12, %r16;
	mul.wide.s32 	%rd11, %r17, 4;
	add.s64 	%rd12, %rd3, %rd11;
	ld.global.f32 	%f3, [%rd12];
	st.global.f32 	[%rd8+64], %f3;
	add.s32 	%r18, %r17, %r14;
	mul.wide.s32 	%rd13, %r18, 4;
	add.s64 	%rd14, %rd3, %rd13;
	ld.global.f32 	%f4, [%rd14];
	st.global.f32 	[%rd8+96], %f4;
$L__BB0_2:
	ret;

}
	// .globl	_Z23shared_memory_transposePfS_
.visible .entry _Z23shared_memory_transposePfS_(
	.param .u64 .ptr .align 1 _Z23shared_memory_transposePfS__param_0,
	.param .u64 .ptr .align 1 _Z23shared_memory_transposePfS__param_1
)
{
	.reg .pred 	%p<4>;
	.reg .b32 	%r<23>;
	.reg .b32 	%f<9>;
	.reg .b64 	%rd<15>;
	// demoted variable
	.shared .align 4 .b8 _ZZ23shared_memory_transposePfS_E4tile[4224];
	ld.param.u64 	%rd1, [_Z23shared_memory_transposePfS__param_0];
	ld.param.u64 	%rd2, [_Z23shared_memory_transposePfS__param_1];
	mov.u32 	%r5, %ctaid.x;
	shl.b32 	%r6, %r5, 5;
	mov.u32 	%r1, %tid.x;
	add.s32 	%r2, %r6, %r1;
	mov.u32 	%r7, %ctaid.y;
	shl.b32 	%r8, %r7, 5;
	mov.u32 	%r3, %tid.y;
	add.s32 	%r9, %r8, %r3;
	setp.gt.s32 	%p1, %r2, 2047;
	setp.gt.u32 	%p2, %r9, 2047;
	or.pred  	%p3, %p1, %p2;
	@%p3 bra 	$L__BB1_2;
	mov.u32 	%r10, %nctaid.x;
	shl.b32 	%r11, %r10, 5;
	cvta.to.global.u64 	%rd3, %rd1;
	cvta.to.global.u64 	%rd4, %rd2;
	shl.b32 	%r12, %r1, 2;
	mov.u32 	%r13, _ZZ23shared_memory_transposePfS_E4tile;
	add.s32 	%r14, %r13, %r12;
	mad.lo.s32 	%r15, %r9, %r11, %r2;
	mul.wide.s32 	%rd5, %r15, 4;
	add.s64 	%rd6, %rd4, %rd5;
	ld.global.f32 	%f1, [%rd6];
	mad.lo.s32 	%r16, %r3, 132, %r14;
	st.shared.f32 	[%r16], %f1;
	shl.b32 	%r17, %r10, 8;
	add.s32 	%r18, %r15, %r17;
	mul.wide.s32 	%rd7, %r18, 4;
	add.s64 	%rd8, %rd4, %rd7;
	ld.global.f32 	%f2, [%rd8];
	st.shared.f32 	[%r16+1056], %f2;
	shl.b32 	%r19, %r10, 9;
	add.s32 	%r20, %r15, %r19;
	mul.wide.s32 	%rd9, %r20, 4;
	add.s64 	%rd10, %rd4, %rd9;
	ld.global.f32 	%f3, [%rd10];
	st.shared.f32 	[%r16+2112], %f3;
	add.s32 	%r21, %r20, %r17;
	mul.wide.s32 	%rd11, %r21, 4;
	add.s64 	%rd12, %rd4, %rd11;
	ld.global.f32 	%f4, [%rd12];
	st.shared.f32 	[%r16+3168], %f4;
	bar.sync 	0;
	mad.lo.s32 	%r22, %r2, %r11, %r9;
	ld.shared.f32 	%f5, [%r16];
	mul.wide.s32 	%rd13, %r22, 4;
	add.s64 	%rd14, %rd3, %rd13;
	st.global.f32 	[%rd14], %f5;
	ld.shared.f32 	%f6, [%r16+1056];
	st.global.f32 	[%rd14+32], %f6;
	ld.shared.f32 	%f7, [%r16+2112];
	st.global.f32 	[%rd14+64], %f7;
	ld.shared.f32 	%f8, [%r16+3168];
	st.global.f32 	[%rd14+96], %f8;
$L__BB1_2:
	ret;

}
	// .globl	_Z26shared_memory_tr_transposePfS_
.visible .entry _Z26shared_memory_tr_transposePfS_(
	.param .u64 .ptr .align 1 _Z26shared_memory_tr_transposePfS__param_0,
	.param .u64 .ptr .align 1 _Z26shared_memory_tr_transposePfS__param_1
)
{
	.reg .pred 	%p<4>;
	.reg .b32 	%r<32>;
	.reg .b32 	%f<9>;
	.reg .b64 	%rd<21>;
	// demoted variable
	.shared .align 4 .b8 _ZZ26shared_memory_tr_transposePfS_E4tile[4096];
	ld.param.u64 	%rd1, [_Z26shared_memory_tr_transposePfS__param_0];
	ld.param.u64 	%rd2, [_Z26shared_memory_tr_transposePfS__param_1];
	mov.u32 	%r7, %ctaid.x;
	shl.b32 	%r1, %r7, 5;
	mov.u32 	%r2, %tid.x;
	add.s32 	%r3, %r1, %r2;
	mov.u32 	%r8, %ctaid.y;
	shl.b32 	%r4, %r8, 5;
	mov.u32 	%r5, %tid.y;
	add.s32 	%r9, %r4, %r5;
	setp.gt.s32 	%p1, %r3, 2047;
	setp.gt.u32 	%p2, %r9, 2047;
	or.pred  	%p3, %p1, %p2;
	@%p3 bra 	$L__BB2_2;
	mov.u32 	%r10, %nctaid.x;
	shl.b32 	%r11, %r10, 5;
	cvta.to.global.u64 	%rd3, %rd1;
	cvta.to.global.u64 	%rd4, %rd2;
	shl.b32 	%r12, %r2, 2;
	mov.u32 	%r13, _ZZ26shared_memory_tr_transposePfS_E4tile;
	add.s32 	%r14, %r13, %r12;
	mad.lo.s32 	%r15, %r9, %r11, %r3;
	mul.wide.s32 	%rd5, %r15, 4;
	add.s64 	%rd6, %rd4, %rd5;
	ld.global.f32 	%f1, [%rd6];
	shl.b32 	%r16, %r5, 7;
	add.s32 	%r17, %r14, %r16;
	st.shared.f32 	[%r17], %f1;
	shl.b32 	%r18, %r10, 8;
	add.s32 	%r19, %r15, %r18;
	mul.wide.s32 	%rd7, %r19, 4;
	add.s64 	%rd8, %rd4, %rd7;
	ld.global.f32 	%f2, [%rd8];
	st.shared.f32 	[%r17+1024], %f2;
	shl.b32 	%r20, %r10, 9;
	add.s32 	%r21, %r15, %r20;
	mul.wide.s32 	%rd9, %r21, 4;
	add.s64 	%rd10, %rd4, %rd9;
	ld.global.f32 	%f3, [%rd10];
	st.shared.f32 	[%r17+2048], %f3;
	add.s32 	%r22, %r21, %r18;
	mul.wide.s32 	%rd11, %r22, 4;
	add.s64 	%rd12, %rd4, %rd11;
	ld.global.f32 	%f4, [%rd12];
	st.shared.f32 	[%r17+3072], %f4;
	bar.sync 	0;
	add.s32 	%r23, %r4, %r2;
	add.s32 	%r24, %r1, %r5;
	mad.lo.s32 	%r25, %r2, 124, %r14;
	shl.b32 	%r26, %r5, 2;
	add.s32 	%r27, %r25, %r26;
	ld.shared.f32 	%f5, [%r27];
	mad.lo.s32 	%r28, %r24, %r11, %r23;
	mul.wide.s32 	%rd13, %r28, 4;
	add.s64 	%rd14, %rd3, %rd13;
	st.global.f32 	[%rd14], %f5;
	ld.shared.f32 	%f6, [%r27+32];
	add.s32 	%r29, %r28, %r18;
	mul.wide.s32 	%rd15, %r29, 4;
	add.s64 	%rd16, %rd3, %rd15;
	st.global.f32 	[%rd16], %f6;
	ld.shared.f32 	%f7, [%r27+64];
	add.s32 	%r30, %r28, %r20;
	mul.wide.s32 	%rd17, %r30, 4;
	add.s64 	%rd18, %rd3, %rd17;
	st.global.f32 	[%rd18], %f7;
	ld.shared.f32 	%f8, [%r27+96];
	add.s32 	%r31, %r30, %r18;
	mul.wide.s32 	%rd19, %r31, 4;
	add.s64 	%rd20, %rd3, %rd19;
	st.global.f32 	[%rd20], %f8;
$L__BB2_2:
	ret;

}


// ===== COMPILED SASS (sm_100) =====

	.target	sm_100

	.elftype	@"ET_EXEC"


//--------------------- .note.nv.tkinfo           --------------------------
	.section	.note.nv.tkinfo,"",@"SHT_NOTE"
	.sectionflags	@"SHF_NOTE_NV_TKINFO"
	.tkinfo
        /*0018*/ 	.word	0x00000002
        /*0030*/ 	.string	""
        /*0030*/ 	.string	"ptxas"
        /*0030*/ 	.string	"Cuda compilation tools, release 13.0, V13.0.88"
        /*0030*/ 	.string	"Build cuda_13.0.r13.0/compiler.36424714_0"
        /*0030*/ 	.string	"-arch sm_100 -m 64 "



//--------------------- .note.nv.cuinfo           --------------------------
	.section	.note.nv.cuinfo,"",@"SHT_NOTE"
	.sectionflags	@"SHF_NOTE_NV_CUINFO"
        /*0018*/ 	.short	0x0002
        /*001a*/ 	.short	0x0064
        /*001c*/ 	.short	0x0082
	.zero		2


//--------------------- .nv.info                  --------------------------
	.section	.nv.info,"",@"SHT_CUDA_INFO"
	.align	4


	//----- nvinfo : EIATTR_REGCOUNT
	.align		4
        /*0000*/ 	.byte	0x04, 0x2f
        /*0002*/ 	.short	(.L_1 - .L_0)
	.align		4
.L_0:
        /*0004*/ 	.word	index@(_Z9transposePfS_)
        /*0008*/ 	.word	0x00000010


	//----- nvinfo : EIATTR_FRAME_SIZE
	.align		4
.L_1:
        /*000c*/ 	.byte	0x04, 0x11
        /*000e*/ 	.short	(.L_3 - .L_2)
	.align		4
.L_2:
        /*0010*/ 	.word	index@(_Z9transposePfS_)
        /*0014*/ 	.word	0x00000000


	//----- nvinfo : EIATTR_REGCOUNT
	.align		4
.L_3:
        /*0018*/ 	.byte	0x04, 0x2f
        /*001a*/ 	.short	(.L_5 - .L_4)
	.align		4
.L_4:
        /*001c*/ 	.word	index@(_Z23shared_memory_transposePfS_)
        /*0020*/ 	.word	0x00000018


	//----- nvinfo : EIATTR_FRAME_SIZE
	.align		4
.L_5:
        /*0024*/ 	.byte	0x04, 0x11
        /*0026*/ 	.short	(.L_7 - .L_6)
	.align		4
.L_6:
        /*0028*/ 	.word	index@(_Z23shared_memory_transposePfS_)
        /*002c*/ 	.word	0x00000000


	//----- nvinfo : EIATTR_REGCOUNT
	.align		4
.L_7:
        /*0030*/ 	.byte	0x04, 0x2f
        /*0032*/ 	.short	(.L_9 - .L_8)
	.align		4
.L_8:
        /*0034*/ 	.word	index@(_Z26shared_memory_tr_transposePfS_)
        /*0038*/ 	.word	0x00000018


	//----- nvinfo : EIATTR_FRAME_SIZE
	.align		4
.L_9:
        /*003c*/ 	.byte	0x04, 0x11
        /*003e*/ 	.short	(.L_11 - .L_10)
	.align		4
.L_10:
        /*0040*/ 	.word	index@(_Z26shared_memory_tr_transposePfS_)
        /*0044*/ 	.word	0x00000000


	//----- nvinfo : EIATTR_MIN_STACK_SIZE
	.align		4
.L_11:
        /*0048*/ 	.byte	0x04, 0x12
        /*004a*/ 	.short	(.L_13 - .L_12)
	.align		4
.L_12:
        /*004c*/ 	.word	index@(_Z26shared_memory_tr_transposePfS_)
        /*0050*/ 	.word	0x00000000


	//----- nvinfo : EIATTR_MIN_STACK_SIZE
	.align		4
.L_13:
        /*0054*/ 	.byte	0x04, 0x12
        /*0056*/ 	.short	(.L_15 - .L_14)
	.align		4
.L_14:
        /*0058*/ 	.word	index@(_Z23shared_memory_transposePfS_)
        /*005c*/ 	.word	0x00000000


	//----- nvinfo : EIATTR_MIN_STACK_SIZE
	.align		4
.L_15:
        /*0060*/ 	.byte	0x04, 0x12
        /*0062*/ 	.short	(.L_17 - .L_16)
	.align		4
.L_16:
        /*0064*/ 	.word	index@(_Z9transposePfS_)
        /*0068*/ 	.word	0x00000000
.L_17:


//--------------------- .nv.compat                --------------------------
	.section	.nv.compat,"",@"SHT_CUDA_COMPAT_INFO"
	.align	4
        /*0000*/ 	.byte	0x02, 0x09, 0x00, 0x00, 0x02, 0x02, 0x01, 0x00, 0x02, 0x05, 0x05, 0x00, 0x03, 0x07, 0x01, 0x01
        /*0010*/ 	.byte	0x02, 0x03, 0x00, 0x00, 0x02, 0x06, 0x01, 0x00, 0x04, 0x0b, 0x08, 0x00, 0x09, 0x00, 0x00, 0x00
        /*0020*/ 	.byte	0x00, 0x00, 0x00, 0x00


//--------------------- .nv.info._Z26shared_memory_tr_transposePfS_ --------------------------
	.section	.nv.info._Z26shared_memory_tr_transposePfS_,"",@"SHT_CUDA_INFO"
	.sectionflags	@""
	.align	4


	//----- nvinfo : EIATTR_CUDA_API_VERSION
	.align		4
        /*0000*/ 	.byte	0x04, 0x37
        /*0002*/ 	.short	(.L_19 - .L_18)
.L_18:
        /*0004*/ 	.word	0x00000082


	//----- nvinfo : EIATTR_KPARAM_INFO
	.align		4
.L_19:
        /*0008*/ 	.byte	0x04, 0x17
        /*000a*/ 	.short	(.L_21 - .L_20)
.L_20:
        /*000c*/ 	.word	0x00000000
        /*0010*/ 	.short	0x0001
        /*0012*/ 	.short	0x0008
        /*0014*/ 	.byte	0x00, 0xf5, 0x21, 0x00


	//----- nvinfo : EIATTR_KPARAM_INFO
	.align		4
.L_21:
        /*0018*/ 	.byte	0x04, 0x17
        /*001a*/ 	.short	(.L_23 - .L_22)
.L_22:
        /*001c*/ 	.word	0x00000000
        /*0020*/ 	.short	0x0000
        /*0022*/ 	.short	0x0000
        /*0024*/ 	.byte	0x00, 0xf5, 0x21, 0x00


	//----- nvinfo : EIATTR_SPARSE_MMA_MASK
	.align		4
.L_23:
        /*0028*/ 	.byte	0x03, 0x50
        /*002a*/ 	.short	0x0000


	//----- nvinfo : EIATTR_MAXREG_COUNT
	.align		4
        /*002c*/ 	.byte	0x03, 0x1b
        /*002e*/ 	.short	0x00ff


	//----- nvinfo : EIATTR_NUM_BARRIERS
	.align		4
        /*0030*/ 	.byte	0x02, 0x4c
        /*0032*/ 	.byte	0x01
	.zero		1


	//----- nvinfo : EIATTR_MERCURY_ISA_VERSION
	.align		4
        /*0034*/ 	.byte	0x03, 0x5f
        /*0036*/ 	.short	0x0101


	//----- nvinfo : EIATTR_VRC_CTA_INIT_COUNT
	.align		4
        /*0038*/ 	.byte	0x02, 0x4a
	.zero		1
	.zero		1


	//----- nvinfo : EIATTR_EXIT_INSTR_OFFSETS
	.align		4
        /*003c*/ 	.byte	0x04, 0x1c
        /*003e*/ 	.short	(.L_25 - .L_24)


	//   ....[0]....
.L_24:
        /*0040*/ 	.word	0x00000090


	//   ....[1]....
        /*0044*/ 	.word	0x00000390


	//----- nvinfo : EIATTR_CBANK_PARAM_SIZE
	.align		4
.L_25:
        /*0048*/ 	.byte	0x03, 0x19
        /*004a*/ 	.short	0x0010


	//----- nvinfo : EIATTR_PARAM_CBANK
	.align		4
        /*004c*/ 	.byte	0x04, 0x0a
        /*004e*/ 	.short	(.L_27 - .L_26)
	.align		4
.L_26:
        /*0050*/ 	.word	index@(.nv.constant0._Z26shared_memory_tr_transposePfS_)
        /*0054*/ 	.short	0x0380
        /*0056*/ 	.short	0x0010


	//----- nvinfo : EIATTR_SW_WAR
	.align		4
.L_27:
        /*0058*/ 	.byte	0x04, 0x36
        /*005a*/ 	.short	(.L_29 - .L_28)
.L_28:
        /*005c*/ 	.word	0x00000008
.L_29:


//--------------------- .nv.info._Z23shared_memory_transposePfS_ --------------------------
	.section	.nv.info._Z23shared_memory_transposePfS_,"",@"SHT_CUDA_INFO"
	.sectionflags	@""
	.align	4


	//----- nvinfo : EIATTR_CUDA_API_VERSION
	.align		4
        /*0000*/ 	.byte	0x04, 0x37
        /*0002*/ 	.short	(.L_31 - .L_30)
.L_30:
        /*0004*/ 	.word	0x00000082


	//----- nvinfo : EIATTR_KPARAM_INFO
	.align		4
.L_31:
        /*0008*/ 	.byte	0x04, 0x17
        /*000a*/ 	.short	(.L_33 - .L_32)
.L_32:
        /*000c*/ 	.word	0x00000000
        /*0010*/ 	.short	0x0001
        /*0012*/ 	.short	0x0008
        /*0014*/ 	.byte	0x00, 0xf5, 0x21, 0x00


	//----- nvinfo : EIATTR_KPARAM_INFO
	.align		4
.L_33:
        /*0018*/ 	.byte	0x04, 0x17
        /*001a*/ 	.short	(.L_35 - .L_34)
.L_34:
        /*001c*/ 	.word	0x00000000
        /*0020*/ 	.short	0x0000
        /*0022*/ 	.short	0x0000
        /*0024*/ 	.byte	0x00, 0xf5, 0x21, 0x00


	//----- nvinfo : EIATTR_SPARSE_MMA_MASK
	.align		4
.L_35:
        /*0028*/ 	.byte	0x03, 0x50
        /*002a*/ 	.short	0x0000


	//----- nvinfo : EIATTR_MAXREG_COUNT
	.align		4
        /*002c*/ 	.byte	0x03, 0x1b
        /*002e*/ 	.short	0x00ff


	//----- nvinfo : EIATTR_NUM_BARRIERS
	.align		4
        /*0030*/ 	.byte	0x02, 0x4c
        /*0032*/ 	.byte	0x01
	.zero		1


	//----- nvinfo : EIATTR_MERCURY_ISA_VERSION
	.align		4
        /*0034*/ 	.byte	0x03, 0x5f
        /*0036*/ 	.short	0x0101


	//----- nvinfo : EIATTR_VRC_CTA_INIT_COUNT
	.align		4
        /*0038*/ 	.byte	0x02, 0x4a
	.zero		1
	.zero		1


	//----- nvinfo : EIATTR_EXIT_INSTR_OFFSETS
	.align		4
        /*003c*/ 	.byte	0x04, 0x1c
        /*003e*/ 	.short	(.L_37 - .L_36)


	//   ....[0]....
.L_36:
        /*0040*/ 	.word	0x00000090


	//   ....[1]....
        /*0044*/ 	.word	0x000002f0


	//----- nvinfo : EIATTR_CBANK_PARAM_SIZE
	.align		4
.L_37:
        /*0048*/ 	.byte	0x03, 0x19
        /*004a*/ 	.short	0x0010


	//----- nvinfo : EIATTR_PARAM_CBANK
	.align		4
        /*004c*/ 	.byte	0x04, 0x0a
        /*004e*/ 	.short	(.L_39 - .L_38)
	.align		4
.L_38:
        /*0050*/ 	.word	index@(.nv.constant0._Z23shared_memory_transposePfS_)
        /*0054*/ 	.short	0x0380
        /*0056*/ 	.short	0x0010


	//----- nvinfo : EIATTR_SW_WAR
	.align		4
.L_39:
        /*0058*/ 	.byte	0x04, 0x36
        /*005a*/ 	.short	(.L_41 - .L_40)
.L_40:
        /*005c*/ 	.word	0x00000008
.L_41:


//--------------------- .nv.info._Z9transposePfS_ --------------------------
	.section	.nv.info._Z9transposePfS_,"",@"SHT_CUDA_INFO"
	.sectionflags	@""
	.align	4


	//----- nvinfo : EIATTR_CUDA_API_VERSION
	.align		4
        /*0000*/ 	.byte	0x04, 0x37
        /*0002*/ 	.short	(.L_43 - .L_42)
.L_42:
        /*0004*/ 	.word	0x00000082


	//----- nvinfo : EIATTR_KPARAM_INFO
	.align		4
.L_43:
        /*0008*/ 	.byte	0x04, 0x17
        /*000a*/ 	.short	(.L_45 - .L_44)
.L_44:
        /*000c*/ 	.word	0x00000000
        /*0010*/ 	.short	0x0001
        /*0012*/ 	.short	0x0008
        /*0014*/ 	.byte	0x00, 0xf5, 0x21, 0x00


	//----- nvinfo : EIATTR_KPARAM_INFO
	.align		4
.L_45:
        /*0018*/ 	.byte	0x04, 0x17
        /*001a*/ 	.short	(.L_47 - .L_46)
.L_46:
        /*001c*/ 	.word	0x00000000
        /*0020*/ 	.short	0x0000
        /*0022*/ 	.short	0x0000
        /*0024*/ 	.byte	0x00, 0xf5, 0x21, 0x00


	//----- nvinfo : EIATTR_SPARSE_MMA_MASK
	.align		4
.L_47:
        /*0028*/ 	.byte	0x03, 0x50
        /*002a*/ 	.short	0x0000


	//----- nvinfo : EIATTR_MAXREG_COUNT
	.align		4
        /*002c*/ 	.byte	0x03, 0x1b
        /*002e*/ 	.short	0x00ff


	//----- nvinfo : EIATTR_MERCURY_ISA_VERSION
	.align		4
        /*0030*/ 	.byte	0x03, 0x5f
        /*0032*/ 	.short	0x0101


	//----- nvinfo : EIATTR_VRC_CTA_INIT_COUNT
	.align		4
        /*0034*/ 	.byte	0x02, 0x4a
	.zero		1
	.zero		1


	//----- nvinfo : EIATTR_EXIT_INSTR_OFFSETS
	.align		4
        /*0038*/ 	.byte	0x04, 0x1c
        /*003a*/ 	.short	(.L_49 - .L_48)


	//   ....[0]....
.L_48:
        /*003c*/ 	.word	0x00000090


	//   ....[1]....
        /*0040*/ 	.word	0x00000210


	//----- nvinfo : EIATTR_CBANK_PARAM_SIZE
	.align		4
.L_49:
        /*0044*/ 	.byte	0x03, 0x19
        /*0046*/ 	.short	0x0010


	//----- nvinfo : EIATTR_PARAM_CBANK
	.align		4
        /*0048*/ 	.byte	0x04, 0x0a
        /*004a*/ 	.short	(.L_51 - .L_50)
	.align		4
.L_50:
        /*004c*/ 	.word	index@(.nv.constant0._Z9transposePfS_)
        /*0050*/ 	.short	0x0380
        /*0052*/ 	.short	0x0010


	//----- nvinfo : EIATTR_SW_WAR
	.align		4
.L_51:
        /*0054*/ 	.byte	0x04, 0x36
        /*0056*/ 	.short	(.L_53 - .L_52)
.L_52:
        /*0058*/ 	.word	0x00000008
.L_53:


//--------------------- .nv.callgraph             --------------------------
	.section	.nv.callgraph,"",@"SHT_CUDA_CALLGRAPH"
	.align	4
	.sectionentsize	8
	.align		4
        /*0000*/ 	.word	0x00000000
	.align		4
        /*0004*/ 	.word	0xffffffff
	.align		4
        /*0008*/ 	.word	0x00000000
	.align		4
        /*000c*/ 	.word	0xfffffffe
	.align		4
        /*0010*/ 	.word	0x00000000
	.align		4
        /*0014*/ 	.word	0xfffffffd
	.align		4
        /*0018*/ 	.word	0x00000000
	.align		4
        /*001c*/ 	.word	0xfffffffc


//--------------------- .text._Z26shared_memory_tr_transposePfS_ --------------------------
	.section	.text._Z26shared_memory_tr_transposePfS_,"ax",@progbits
	.align	128
        .global         _Z26shared_memory_tr_transposePfS_
        .type           _Z26shared_memory_tr_transposePfS_,@function
        .size           _Z26shared_memory_tr_transposePfS_,(.L_x_3 - _Z26shared_memory_tr_transposePfS_)
        .other          _Z26shared_memory_tr_transposePfS_,@"STO_CUDA_ENTRY STV_DEFAULT"
_Z26shared_memory_tr_transposePfS_:
.text._Z26shared_memory_tr_transposePfS_:
[----:B------:R-:W-:Y:S01]  /*0000*/  LDC R1, c[0x0][0x37c] ;  /* 0x0000df00ff017b82 */ /* 0x000fe20000000800 */
[----:B------:R-:W0:Y:S01]  /*0010*/  S2R R0, SR_CTAID.Y ;  /* 0x0000000000007919 */ /* 0x000e220000002600 */
[----:B------:R-:W0:Y:S01]  /*0020*/  S2R R7, SR_TID.Y ;  /* 0x0000000000077919 */ /* 0x000e220000002200 */
[----:B------:R-:W1:Y:S01]  /*0030*/  S2R R6, SR_CTAID.X ;  /* 0x0000000000067919 */ /* 0x000e620000002500 */
[----:B------:R-:W1:Y:S01]  /*0040*/  S2R R5, SR_TID.X ;  /* 0x0000000000057919 */ /* 0x000e620000002100 */
[----:B0-----:R-:W-:-:S04]  /*0050*/  LEA R10, R0, R7, 0x5 ;  /* 0x00000007000a7211 */ /* 0x001fc800078e28ff */
[----:B------:R-:W-:Y:S02]  /*0060*/  ISETP.GT.U32.AND P0, PT, R10, 0x7ff, PT ;  /* 0x000007ff0a00780c */ /* 0x000fe40003f04070 */
[----:B-1----:R-:W-:-:S04]  /*0070*/  LEA R9, R6, R5, 0x5 ;  /* 0x0000000506097211 */ /* 0x002fc800078e28ff */
[----:B------:R-:W-:-:S13]  /*0080*/  ISETP.GT.OR P0, PT, R9, 0x7ff, P0 ;  /* 0x000007ff0900780c */ /* 0x000fda0000704670 */
[----:B------:R-:W-:Y:S05]  /*0090*/  @P0 EXIT ;  /* 0x000000000000094d */ /* 0x000fea0003800000 */
[----:B------:R-:W0:Y:S01]  /*00a0*/  LDC R4, c[0x0][0x370] ;  /* 0x0000dc00ff047b82 */ /* 0x000e220000000800 */
[----:B------:R-:W1:Y:S07]  /*00b0*/  LDCU.64 UR6, c[0x0][0x358] ;  /* 0x00006b00ff0677ac */ /* 0x000e6e0008000a00 */
[----:B------:R-:W2:Y:S01]  /*00c0*/  LDC.64 R2, c[0x0][0x388] ;  /* 0x0000e200ff027b82 */ /* 0x000ea20000000a00 */
[----:B0-----:R-:W-:-:S05]  /*00d0*/  SHF.L.U32 R8, R4, 0x5, RZ ;  /* 0x0000000504087819 */ /* 0x001fca00000006ff */
[----:B------:R-:W-:-:S04]  /*00e0*/  IMAD R9, R10, R8, R9 ;  /* 0x000000080a097224 */ /* 0x000fc800078e0209 */
[----:B--2---:R-:W-:Y:S01]  /*00f0*/  IMAD.WIDE R10, R9, 0x4, R2 ;  /* 0x00000004090a7825 */ /* 0x004fe200078e0202 */
[CC--:B------:R-:W-:Y:S02]  /*0100*/  LEA R15, R4.reuse, R9.reuse, 0x9 ;  /* 0x00000009040f7211 */ /* 0x0c0fe400078e48ff */
[----:B------:R-:W-:-:S03]  /*0110*/  LEA R13, R4, R9, 0x8 ;  /* 0x00000009040d7211 */ /* 0x000fc600078e40ff */
[----:B------:R-:W-:Y:S01]  /*0120*/  IMAD R17, R4, 0x100, R15 ;  /* 0x0000010004117824 */ /* 0x000fe200078e020f */
[----:B-1----:R-:W2:Y:S01]  /*0130*/  LDG.E R10, desc[UR6][R10.64] ;  /* 0x000000060a0a7981 */ /* 0x002ea2000c1e1900 */
[----:B------:R-:W-:-:S04]  /*0140*/  IMAD.WIDE R12, R13, 0x4, R2 ;  /* 0x000000040d0c7825 */ /* 0x000fc800078e0202 */
[--C-:B------:R-:W-:Y:S02]  /*0150*/  IMAD.WIDE R14, R15, 0x4, R2.reuse ;  /* 0x000000040f0e7825 */ /* 0x100fe400078e0202 */
[----:B------:R-:W3:Y:S02]  /*0160*/  LDG.E R12, desc[UR6][R12.64] ;  /* 0x000000060c0c7981 */ /* 0x000ee4000c1e1900 */
[----:B------:R-:W-:Y:S02]  /*0170*/  IMAD.WIDE R2, R17, 0x4, R2 ;  /* 0x0000000411027825 */ /* 0x000fe400078e0202 */
[----:B------:R-:W4:Y:S04]  /*0180*/  LDG.E R14, desc[UR6][R14.64] ;  /* 0x000000060e0e7981 */ /* 0x000f28000c1e1900 */
[----:B------:R0:W5:Y:S01]  /*0190*/  LDG.E R18, desc[UR6][R2.64] ;  /* 0x0000000602127981 */ /* 0x000162000c1e1900 */
[----:B------:R-:W1:Y:S01]  /*01a0*/  S2UR UR5, SR_CgaCtaId ;  /* 0x00000000000579c3 */ /* 0x000e620000008800 */
[----:B------:R-:W-:-:S07]  /*01b0*/  UMOV UR4, 0x400 ;  /* 0x0000040000047882 */ /* 0x000fce0000000000 */
[----:B0-----:R-:W0:Y:S01]  /*01c0*/  LDC.64 R2, c[0x0][0x380] ;  /* 0x0000e000ff027b82 */ /* 0x001e220000000a00 */
[----:B-1----:R-:W-:-:S06]  /*01d0*/  ULEA UR4, UR5, UR4, 0x18 ;  /* 0x0000000405047291 */ /* 0x002fcc000f8ec0ff */
[----:B------:R-:W-:-:S04]  /*01e0*/  LEA R16, R5, UR4, 0x2 ;  /* 0x0000000405107c11 */ /* 0x000fc8000f8e10ff */
[----:B------:R-:W-:Y:S01]  /*01f0*/  LEA R9, R7, R16, 0x7 ;  /* 0x0000001007097211 */ /* 0x000fe200078e38ff */
[----:B------:R-:W-:-:S05]  /*0200*/  IMAD R16, R5, 0x7c, R16 ;  /* 0x0000007c05107824 */ /* 0x000fca00078e0210 */
[----:B------:R-:W-:Y:S01]  /*0210*/  LEA R16, R7, R16, 0x2 ;  /* 0x0000001007107211 */ /* 0x000fe200078e10ff */
[----:B------:R-:W-:Y:S01]  /*0220*/  IMAD R6, R6, 0x20, R7 ;  /* 0x0000002006067824 */ /* 0x000fe200078e0207 */
[----:B------:R-:W-:-:S05]  /*0230*/  LEA R5, R0, R5, 0x5 ;  /* 0x0000000500057211 */ /* 0x000fca00078e28ff */
[----:B------:R-:W-:-:S05]  /*0240*/  IMAD R5, R8, R6, R5 ;  /* 0x0000000608057224 */ /* 0x000fca00078e0205 */
[CC--:B------:R-:W-:Y:S02]  /*0250*/  LEA R17, R4.reuse, R5.reuse, 0x9 ;  /* 0x0000000504117211 */ /* 0x0c0fe400078e48ff */
[C---:B------:R-:W-:Y:S02]  /*0260*/  LEA R7, R4.reuse, R5, 0x8 ;  /* 0x0000000504077211 */ /* 0x040fe400078e40ff */
[----:B------:R-:W-:Y:S01]  /*0270*/  LEA R21, R4, R17, 0x8 ;  /* 0x0000001104157211 */ /* 0x000fe200078e40ff */
[----:B0-----:R-:W-:-:S04]  /*0280*/  IMAD.WIDE R4, R5, 0x4, R2 ;  /* 0x0000000405047825 */ /* 0x001fc800078e0202 */
[--C-:B------:R-:W-:Y:S01]  /*0290*/  IMAD.WIDE R6, R7, 0x4, R2.reuse ;  /* 0x0000000407067825 */ /* 0x100fe200078e0202 */
[----:B--2---:R-:W-:Y:S04]  /*02a0*/  STS [R9], R10 ;  /* 0x0000000a09007388 */ /* 0x004fe80000000800 */
[----:B---3--:R-:W-:Y:S04]  /*02b0*/  STS [R9+0x400], R12 ;  /* 0x0004000c09007388 */ /* 0x008fe80000000800 */
[----:B----4-:R-:W-:Y:S04]  /*02c0*/  STS [R9+0x800], R14 ;  /* 0x0008000e09007388 */ /* 0x010fe80000000800 */
[----:B-----5:R0:W-:Y:S01]  /*02d0*/  STS [R9+0xc00], R18 ;  /* 0x000c001209007388 */ /* 0x0201e20000000800 */
[----:B------:R-:W-:Y:S06]  /*02e0*/  BAR.SYNC.DEFER_BLOCKING 0x0 ;  /* 0x0000000000007b1d */ /* 0x000fec0000010000 */
[----:B------:R-:W1:Y:S04]  /*02f0*/  LDS R11, [R16] ;  /* 0x00000000100b7984 */ /* 0x000e680000000800 */
[----:B------:R-:W2:Y:S04]  /*0300*/  LDS R13, [R16+0x20] ;  /* 0x00002000100d7984 */ /* 0x000ea80000000800 */
[----:B------:R-:W3:Y:S04]  /*0310*/  LDS R15, [R16+0x40] ;  /* 0x00004000100f7984 */ /* 0x000ee80000000800 */
[----:B------:R-:W4:Y:S01]  /*0320*/  LDS R19, [R16+0x60] ;  /* 0x0000600010137984 */ /* 0x000f220000000800 */
[----:B0-----:R-:W-:-:S04]  /*0330*/  IMAD.WIDE R8, R17, 0x4, R2 ;  /* 0x0000000411087825 */ /* 0x001fc800078e0202 */
[----:B------:R-:W-:Y:S01]  /*0340*/  IMAD.WIDE R2, R21, 0x4, R2 ;  /* 0x0000000415027825 */ /* 0x000fe200078e0202 */
[----:B-1----:R-:W-:Y:S04]  /*0350*/  STG.E desc[UR6][R4.64], R11 ;  /* 0x0000000b04007986 */ /* 0x002fe8000c101906 */
[----:B--2---:R-:W-:Y:S04]  /*0360*/  STG.E desc[UR6][R6.64], R13 ;  /* 0x0000000d06007986 */ /* 0x004fe8000c101906 */
[----:B---3--:R-:W-:Y:S04]  /*0370*/  STG.E desc[UR6][R8.64], R15 ;  /* 0x0000000f08007986 */ /* 0x008fe8000c101906 */
[----:B----4-:R-:W-:Y:S01]  /*0380*/  STG.E desc[UR6][R2.64], R19 ;  /* 0x0000001302007986 */ /* 0x010fe2000c101906 */
[----:B------:R-:W-:Y:S05]  /*0390*/  EXIT ;  /* 0x000000000000794d */ /* 0x000fea0003800000 */
.L_x_0:
[----:B------:R-:W-:-:S00]  /*03a0*/  BRA `(.L_x_0) ;  /* 0xfffffffc00fc7947 */ /* 0x000fc0000383ffff */
[----:B------:R-:W-:-:S00]  /*03b0*/  NOP ;  /* 0x0000000000007918 */ /* 0x000fc00000000000 */
        /* <DEDUP_REMOVED lines=12> */
.L_x_3:


//--------------------- .text._Z23shared_memory_transposePfS_ --------------------------
	.section	.text._Z23shared_memory_transposePfS_,"ax",@progbits
	.align	128
        .global         _Z23shared_memory_transposePfS_
        .type           _Z23shared_memory_transposePfS_,@function
        .size           _Z23shared_memory_transposePfS_,(.L_x_4 - _Z23shared_memory_transposePfS_)
        .other          _Z23shared_memory_transposePfS_,@"STO_CUDA_ENTRY STV_DEFAULT"
_Z23shared_memory_transposePfS_:
.text._Z23shared_memory_transposePfS_:
        /* <DEDUP_REMOVED lines=14> */
[----:B------:R-:W-:-:S05]  /*00e0*/  IMAD R5, R0, R2, R3 ;  /* 0x0000000200057224 */ /* 0x000fca00078e0203 */
[CC--:B------:R-:W-:Y:S02]  /*00f0*/  LEA R9, R4.reuse, R5.reuse, 0x9 ;  /* 0x0000000504097211 */ /* 0x0c0fe400078e48ff */
[C---:B------:R-:W-:Y:S02]  /*0100*/  LEA R7, R4.reuse, R5, 0x8 ;  /* 0x0000000504077211 */ /* 0x040fe400078e40ff */
[----:B------:R-:W-:Y:S01]  /*0110*/  LEA R13, R4, R9, 0x8 ;  /* 0x00000009040d7211 */ /* 0x000fe200078e40ff */
[----:B--2---:R-:W-:-:S04]  /*0120*/  IMAD.WIDE R4, R5, 0x4, R10 ;  /* 0x0000000405047825 */ /* 0x004fc800078e020a */
[----:B------:R-:W-:-:S04]  /*0130*/  IMAD.WIDE R6, R7, 0x4, R10 ;  /* 0x0000000407067825 */ /* 0x000fc800078e020a */
[--C-:B------:R-:W-:Y:S02]  /*0140*/  IMAD.WIDE R8, R9, 0x4, R10.reuse ;  /* 0x0000000409087825 */ /* 0x100fe400078e020a */
[----:B-1----:R-:W2:Y:S02]  /*0150*/  LDG.E R7, desc[UR6][R6.64] ;  /* 0x0000000606077981 */ /* 0x002ea4000c1e1900 */
[----:B------:R-:W-:Y:S02]  /*0160*/  IMAD.WIDE R10, R13, 0x4, R10 ;  /* 0x000000040d0a7825 */ /* 0x000fe400078e020a */
[----:B------:R0:W3:Y:S04]  /*0170*/  LDG.E R13, desc[UR6][R4.64] ;  /* 0x00000006040d7981 */ /* 0x0000e8000c1e1900 */
[----:B------:R-:W4:Y:S04]  /*0180*/  LDG.E R9, desc[UR6][R8.64] ;  /* 0x0000000608097981 */ /* 0x000f28000c1e1900 */
[----:B------:R-:W5:Y:S01]  /*0190*/  LDG.E R11, desc[UR6][R10.64] ;  /* 0x000000060a0b7981 */ /* 0x000f62000c1e1900 */
[----:B------:R-:W1:Y:S01]  /*01a0*/  S2UR UR5, SR_CgaCtaId ;  /* 0x00000000000579c3 */ /* 0x000e620000008800 */
[----:B------:R-:W-:-:S07]  /*01b0*/  UMOV UR4, 0x400 ;  /* 0x0000040000047882 */ /* 0x000fce0000000000 */
[----:B0-----:R-:W0:Y:S01]  /*01c0*/  LDC.64 R4, c[0x0][0x380] ;  /* 0x0000e000ff047b82 */ /* 0x001e220000000a00 */
[----:B-1----:R-:W-:-:S06]  /*01d0*/  ULEA UR4, UR5, UR4, 0x18 ;  /* 0x0000000405047291 */ /* 0x002fcc000f8ec0ff */
[----:B------:R-:W-:-:S05]  /*01e0*/  LEA R12, R12, UR4, 0x2 ;  /* 0x000000040c0c7c11 */ /* 0x000fca000f8e10ff */
[----:B------:R-:W-:Y:S02]  /*01f0*/  IMAD R12, R15, 0x84, R12 ;  /* 0x000000840f0c7824 */ /* 0x000fe400078e020c */
[----:B------:R-:W-:-:S04]  /*0200*/  IMAD R3, R3, R2, R0 ;  /* 0x0000000203037224 */ /* 0x000fc800078e0200 */
[----:B0-----:R-:W-:Y:S01]  /*0210*/  IMAD.WIDE R2, R3, 0x4, R4 ;  /* 0x0000000403027825 */ /* 0x001fe200078e0204 */
[----:B--2---:R-:W-:Y:S04]  /*0220*/  STS [R12+0x420], R7 ;  /* 0x000420070c007388 */ /* 0x004fe80000000800 */
[----:B---3--:R-:W-:Y:S04]  /*0230*/  STS [R12], R13 ;  /* 0x0000000d0c007388 */ /* 0x008fe80000000800 */
[----:B----4-:R-:W-:Y:S04]  /*0240*/  STS [R12+0x840], R9 ;  /* 0x000840090c007388 */ /* 0x010fe80000000800 */
[----:B-----5:R-:W-:Y:S01]  /*0250*/  STS [R12+0xc60], R11 ;  /* 0x000c600b0c007388 */ /* 0x020fe20000000800 */
[----:B------:R-:W-:Y:S06]  /*0260*/  BAR.SYNC.DEFER_BLOCKING 0x0 ;  /* 0x0000000000007b1d */ /* 0x000fec0000010000 */
[----:B------:R-:W0:Y:S04]  /*0270*/  LDS R15, [R12] ;  /* 0x000000000c0f7984 */ /* 0x000e280000000800 */
[----:B------:R-:W1:Y:S04]  /*0280*/  LDS R17, [R12+0x420] ;  /* 0x000420000c117984 */ /* 0x000e680000000800 */
[----:B------:R-:W2:Y:S04]  /*0290*/  LDS R19, [R12+0x840] ;  /* 0x000840000c137984 */ /* 0x000ea80000000800 */
[----:B------:R-:W3:Y:S04]  /*02a0*/  LDS R21, [R12+0xc60] ;  /* 0x000c60000c157984 */ /* 0x000ee80000000800 */
[----:B0-----:R-:W-:Y:S04]  /*02b0*/  STG.E desc[UR6][R2.64], R15 ;  /* 0x0000000f02007986 */ /* 0x001fe8000c101906 */
[----:B-1----:R-:W-:Y:S04]  /*02c0*/  STG.E desc[UR6][R2.64+0x20], R17 ;  /* 0x0000201102007986 */ /* 0x002fe8000c101906 */
[----:B--2---:R-:W-:Y:S04]  /*02d0*/  STG.E desc[UR6][R2.64+0x40], R19 ;  /* 0x0000401302007986 */ /* 0x004fe8000c101906 */
[----:B---3--:R-:W-:Y:S01]  /*02e0*/  STG.E desc[UR6][R2.64+0x60], R21 ;  /* 0x0000601502007986 */ /* 0x008fe2000c101906 */
[----:B------:R-:W-:Y:S05]  /*02f0*/  EXIT ;  /* 0x000000000000794d */ /* 0x000fea0003800000 */
.L_x_1:
        /* <DEDUP_REMOVED lines=16> */
.L_x_4:


//--------------------- .text._Z9transposePfS_    --------------------------
	.section	.text._Z9transposePfS_,"ax",@progbits
	.align	128
        .global         _Z9transposePfS_
        .type           _Z9transposePfS_,@function
        .size           _Z9transposePfS_,(.L_x_5 - _Z9transposePfS_)
        .other          _Z9transposePfS_,@"STO_CUDA_ENTRY STV_DEFAULT"
_Z9transposePfS_:
.text._Z9transposePfS_:
        /* <DEDUP_REMOVED lines=12> */
[----:B------:R-:W2:Y:S08]  /*00c0*/  LDC.64 R2, c[0x0][0x388] ;  /* 0x0000e200ff027b82 */ /* 0x000eb00000000a00 */
[----:B------:R-:W3:Y:S01]  /*00d0*/  LDC.64 R6, c[0x0][0x380] ;  /* 0x0000e000ff067b82 */ /* 0x000ee20000000a00 */
[----:B0-----:R-:W-:-:S05]  /*00e0*/  SHF.L.U32 R8, R12, 0x5, RZ ;  /* 0x000000050c087819 */ /* 0x001fca00000006ff */
[----:B------:R-:W-:-:S04]  /*00f0*/  IMAD R11, R9, R8, R0 ;  /* 0x00000008090b7224 */ /* 0x000fc800078e0200 */
[----:B--2---:R-:W-:-:S06]  /*0100*/  IMAD.WIDE R4, R11, 0x4, R2 ;  /* 0x000000040b047825 */ /* 0x004fcc00078e0202 */
[----:B-1----:R-:W2:Y:S01]  /*0110*/  LDG.E R5, desc[UR4][R4.64] ;  /* 0x0000000404057981 */ /* 0x002ea2000c1e1900 */
[----:B------:R-:W-:Y:S01]  /*0120*/  IMAD R9, R0, R8, R9 ;  /* 0x0000000800097224 */ /* 0x000fe200078e0209 */
[----:B------:R-:W-:-:S03]  /*0130*/  LEA R13, R12, R11, 0x8 ;  /* 0x0000000b0c0d7211 */ /* 0x000fc600078e40ff */
[----:B---3--:R-:W-:-:S04]  /*0140*/  IMAD.WIDE R6, R9, 0x4, R6 ;  /* 0x0000000409067825 */ /* 0x008fc800078e0206 */
[----:B------:R-:W-:Y:S01]  /*0150*/  IMAD.WIDE R8, R13, 0x4, R2 ;  /* 0x000000040d087825 */ /* 0x000fe200078e0202 */
[----:B--2---:R-:W-:Y:S05]  /*0160*/  STG.E desc[UR4][R6.64], R5 ;  /* 0x0000000506007986 */ /* 0x004fea000c101904 */
[----:B------:R-:W2:Y:S01]  /*0170*/  LDG.E R9, desc[UR4][R8.64] ;  /* 0x0000000408097981 */ /* 0x000ea2000c1e1900 */
[----:B------:R-:W-:-:S05]  /*0180*/  LEA R13, R12, R11, 0x9 ;  /* 0x0000000b0c0d7211 */ /* 0x000fca00078e48ff */
[--C-:B------:R-:W-:Y:S01]  /*0190*/  IMAD.WIDE R10, R13, 0x4, R2.reuse ;  /* 0x000000040d0a7825 */ /* 0x100fe200078e0202 */
[----:B------:R-:W-:Y:S01]  /*01a0*/  LEA R13, R12, R13, 0x8 ;  /* 0x0000000d0c0d7211 */ /* 0x000fe200078e40ff */
[----:B--2---:R-:W-:Y:S04]  /*01b0*/  STG.E desc[UR4][R6.64+0x20], R9 ;  /* 0x0000200906007986 */ /* 0x004fe8000c101904 */
[----:B------:R-:W2:Y:S01]  /*01c0*/  LDG.E R11, desc[UR4][R10.64] ;  /* 0x000000040a0b7981 */ /* 0x000ea2000c1e1900 */
[----:B------:R-:W-:-:S03]  /*01d0*/  IMAD.WIDE R2, R13, 0x4, R2 ;  /* 0x000000040d027825 */ /* 0x000fc600078e0202 */
[----:B--2---:R-:W-:Y:S04]  /*01e0*/  STG.E desc[UR4][R6.64+0x40], R11 ;  /* 0x0000400b06007986 */ /* 0x004fe8000c101904 */
[----:B------:R-:W2:Y:S04]  /*01f0*/  LDG.E R3, desc[UR4][R2.64] ;  /* 0x0000000402037981 */ /* 0x000ea8000c1e1900 */
[----:B--2---:R-:W-:Y:S01]  /*0200*/  STG.E desc[UR4][R6.64+0x60], R3 ;  /* 0x0000600306007986 */ /* 0x004fe2000c101904 */
[----:B------:R-:W-:Y:S05]  /*0210*/  EXIT ;  /* 0x000000000000794d */ /* 0x000fea0003800000 */
.L_x_2:
        /* <DEDUP_REMOVED lines=14> */
.L_x_5:


//--------------------- .nv.shared._Z26shared_memory_tr_transposePfS_ --------------------------
	.section	.nv.shared._Z26shared_memory_tr_transposePfS_,"aw",@nobits
	.sectionflags	@""
	.align	4
.nv.shared._Z26shared_memory_tr_transposePfS_:
	.zero		5120


//--------------------- .nv.shared.reserved.0     --------------------------
	.section	.nv.shared.reserved.0,"aw",@nobits
	.weak		__nv_reservedSMEM_offset_0_alias
	.size		__nv_reservedSMEM_offset_0_alias, 0, 64
	.other		__nv_reservedSMEM_offset_0_alias,@"STO_CUDA_RESERVED_SHARED STV_DEFAULT"
__nv_reservedSMEM_offset_0_alias:
	.zero		0
	.zero		64


//--------------------- .nv.shared._Z23shared_memory_transposePfS_ --------------------------
	.section	.nv.shared._Z23shared_memory_transposePfS_,"aw",@nobits
	.sectionflags	@""
	.align	4
.nv.shared._Z23shared_memory_transposePfS_:
	.zero		5248


//--------------------- .nv.constant0._Z26shared_memory_tr_transposePfS_ --------------------------
	.section	.nv.constant0._Z26shared_memory_tr_transposePfS_,"a",@progbits
	.sectionflags	@""
	.align	4
.nv.constant0._Z26shared_memory_tr_transposePfS_:
	.zero		912


//--------------------- .nv.constant0._Z23shared_memory_transposePfS_ --------------------------
	.section	.nv.constant0._Z23shared_memory_transposePfS_,"a",@progbits
	.sectionflags	@""
	.align	4
.nv.constant0._Z23shared_memory_transposePfS_:
	.zero		912


//--------------------- .nv.constant0._Z9transposePfS_ --------------------------
	.section	.nv.constant0._Z9transposePfS_,"a",@progbits
	.sectionflags	@""
	.align	4
.nv.constant0._Z9transposePfS_:
	.zero		912


//--------------------- SYMBOLS --------------------------

	.type		.nv.reservedSmem.offset0,@object
	.size		.nv.reservedSmem.offset0,0x4
	.type		.nv.reservedSmem.cap,@object
	.size		.nv.reservedSmem.cap,0x4
